	.headerflags	@"EF_CUDA_TEXMODE_UNIFIED EF_CUDA_64BIT_ADDRESS EF_CUDA_ACCELERATORS EF_CUDA_SM90 EF_CUDA_VIRTUAL_SM(EF_CUDA_SM90)"
	.elftype	@"ET_EXEC"


//--------------------- .nv.info                  --------------------------
	.section	.nv.info,"",@"SHT_CUDA_INFO"
	.align	4


	//----- nvinfo : EIATTR_REGCOUNT
	.align		4
        /*0000*/ 	.byte	0x04, 0x2f
        /*0002*/ 	.short	(.L_1 - .L_0)
	.align		4
.L_0:
        /*0004*/ 	.word	index@(triton_poi_fused_constant_pad_nd_silu_13)
        /*0008*/ 	.word	0x0000000e


	//----- nvinfo : EIATTR_MIN_STACK_SIZE
	.align		4
.L_1:
        /*000c*/ 	.byte	0x04, 0x12
        /*000e*/ 	.short	(.L_3 - .L_2)
	.align		4
.L_2:
        /*0010*/ 	.word	index@(triton_poi_fused_constant_pad_nd_silu_13)
        /*0014*/ 	.word	0x00000000


	//----- nvinfo : EIATTR_FRAME_SIZE
	.align		4
.L_3:
        /*0018*/ 	.byte	0x04, 0x11
        /*001a*/ 	.short	(.L_5 - .L_4)
	.align		4
.L_4:
        /*001c*/ 	.word	index@(triton_poi_fused_constant_pad_nd_silu_13)
        /*0020*/ 	.word	0x00000000


	//----- nvinfo : EIATTR_MIN_STACK_SIZE
	.align		4
.L_5:
        /*0024*/ 	.byte	0x04, 0x12
        /*0026*/ 	.short	(.L_7 - .L_6)
	.align		4
.L_6:
        /*0028*/ 	.word	index@(triton_poi_fused_constant_pad_nd_silu_13)
        /*002c*/ 	.word	0x00000000
.L_7:


//--------------------- .nv.info.triton_poi_fused_constant_pad_nd_silu_13 --------------------------
	.section	.nv.info.triton_poi_fused_constant_pad_nd_silu_13,"",@"SHT_CUDA_INFO"
	.sectionflags	@""
	.align	4


	//----- nvinfo : EIATTR_CUDA_API_VERSION
	.align		4
        /*0000*/ 	.byte	0x04, 0x37
        /*0002*/ 	.short	(.L_9 - .L_8)
.L_8:
        /*0004*/ 	.word	0x0000007c


	//----- nvinfo : EIATTR_KPARAM_INFO
	.align		4
.L_9:
        /*0008*/ 	.byte	0x04, 0x17
        /*000a*/ 	.short	(.L_11 - .L_10)
.L_10:
        /*000c*/ 	.word	0x00000000
        /*0010*/ 	.short	0x0002
        /*0012*/ 	.short	0x0010
        /*0014*/ 	.byte	0x00, 0xf0, 0x11, 0x00


	//----- nvinfo : EIATTR_KPARAM_INFO
	.align		4
.L_11:
        /*0018*/ 	.byte	0x04, 0x17
        /*001a*/ 	.short	(.L_13 - .L_12)
.L_12:
        /*001c*/ 	.word	0x00000000
        /*0020*/ 	.short	0x0001
        /*0022*/ 	.short	0x0008
        /*0024*/ 	.byte	0x00, 0xf4, 0x21, 0x00


	//----- nvinfo : EIATTR_KPARAM_INFO
	.align		4
.L_13:
        /*0028*/ 	.byte	0x04, 0x17
        /*002a*/ 	.short	(.L_15 - .L_14)
.L_14:
        /*002c*/ 	.word	0x00000000
        /*0030*/ 	.short	0x0000
        /*0032*/ 	.short	0x0000
        /*0034*/ 	.byte	0x00, 0xf4, 0x21, 0x00


	//----- nvinfo : EIATTR_SPARSE_MMA_MASK
	.align		4
.L_15:
        /*0038*/ 	.byte	0x03, 0x50
        /*003a*/ 	.short	0x0000


	//----- nvinfo : EIATTR_MAXREG_COUNT
	.align		4
        /*003c*/ 	.byte	0x03, 0x1b
        /*003e*/ 	.short	0x00ff


	//----- nvinfo : EIATTR_EXIT_INSTR_OFFSETS
	.align		4
        /*0040*/ 	.byte	0x04, 0x1c
        /*0042*/ 	.short	(.L_17 - .L_16)


	//   ....[0]....
.L_16:
        /*0044*/ 	.word	0x00000450


	//   ....[1]....
        /*0048*/ 	.word	0x00000470


	//----- nvinfo : EIATTR_REQNTID
	.align		4
.L_17:
        /*004c*/ 	.byte	0x04, 0x10
        /*004e*/ 	.short	(.L_19 - .L_18)
.L_18:
        /*0050*/ 	.word	0x00000100
        /*0054*/ 	.word	0x00000001
        /*0058*/ 	.word	0x00000001


	//----- nvinfo : EIATTR_CBANK_PARAM_SIZE
	.align		4
.L_19:
        /*005c*/ 	.byte	0x03, 0x19
        /*005e*/ 	.short	0x0014


	//----- nvinfo : EIATTR_PARAM_CBANK
	.align		4
        /*0060*/ 	.byte	0x04, 0x0a
        /*0062*/ 	.short	(.L_21 - .L_20)
	.align		4
.L_20:
        /*0064*/ 	.word	index@(.nv.constant0.triton_poi_fused_constant_pad_nd_silu_13)
        /*0068*/ 	.short	0x0210
        /*006a*/ 	.short	0x0014


	//----- nvinfo : EIATTR_SW_WAR
	.align		4
.L_21:
        /*006c*/ 	.byte	0x04, 0x36
        /*006e*/ 	.short	(.L_23 - .L_22)
.L_22:
        /*0070*/ 	.word	0x00000008
.L_23:


//--------------------- .nv.callgraph             --------------------------
	.section	.nv.callgraph,"",@"SHT_CUDA_CALLGRAPH"
	.align	4
	.sectionentsize	8
	.align		4
        /*0000*/ 	.word	0x00000000
	.align		4
        /*0004*/ 	.word	0xffffffff
	.align		4
        /*0008*/ 	.word	0x00000000
	.align		4
        /*000c*/ 	.word	0xfffffffe
	.align		4
        /*0010*/ 	.word	0x00000000
	.align		4
        /*0014*/ 	.word	0xfffffffd
	.align		4
        /*0018*/ 	.word	0x00000000
	.align		4
        /*001c*/ 	.word	0xfffffffc


//--------------------- .text.triton_poi_fused_constant_pad_nd_silu_13 --------------------------
	.section	.text.triton_poi_fused_constant_pad_nd_silu_13,"ax",@progbits
	.align	128
        .global         triton_poi_fused_constant_pad_nd_silu_13
        .type           triton_poi_fused_constant_pad_nd_silu_13,@function
        .size           triton_poi_fused_constant_pad_nd_silu_13,(.L_x_1 - triton_poi_fused_constant_pad_nd_silu_13)
        .other          triton_poi_fused_constant_pad_nd_silu_13,@"STO_CUDA_ENTRY STV_DEFAULT"
triton_poi_fused_constant_pad_nd_silu_13:
.text.triton_poi_fused_constant_pad_nd_silu_13:
[----:B------:R-:W0:Y:S02]  /*0000*/  LDC R1, c[0x0][0x28] ;  /* 0x00000a00ff017b82 */ /* 0x000e240000000800 */
[----:B------:R-:W1:Y:S01]  /*0010*/  S2R R0, SR_TID.X ;  /* 0x0000000000007919 */ /* 0x000e620000002100 */
[----:B------:R-:W-:Y:S01]  /*0020*/  ULDC.64 UR4, c[0x0][0x208] ;  /* 0x0000820000047ab9 */ /* 0x000fe20000000a00 */
[----:B------:R-:W2:Y:S01]  /*0030*/  S2R R3, SR_CTAID.X ;  /* 0x0000000000037919 */ /* 0x000ea20000002500 */
[----:B-1----:R-:W-:Y:S01]  /*0040*/  IMAD.SHL.U32 R0, R0, 0x2, RZ ;  /* 0x0000000200007824 */ /* 0x002fe200078e00ff */
[----:B--2---:R-:W-:-:S04]  /*0050*/  SHF.R.S32.HI R2, RZ, 0x16, R3 ;  /* 0x00000016ff027819 */ /* 0x004fc80000011403 */
[----:B------:R-:W-:-:S05]  /*0060*/  LOP3.LUT R0, R0, 0x1fe, RZ, 0xc0, !PT ;  /* 0x000001fe00007812 */ /* 0x000fca00078ec0ff */
[----:B------:R-:W-:Y:S01]  /*0070*/  IMAD R0, R3, 0x200, R0 ;  /* 0x0000020003007824 */ /* 0x000fe200078e0200 */
[----:B------:R-:W-:-:S03]  /*0080*/  SGXT R3, R2, 0x1 ;  /* 0x000000010203781a */ /* 0x000fc60000000200 */
[----:B------:R-:W-:Y:S01]  /*0090*/  IMAD.HI R2, R0, 0x7e07e07f, RZ ;  /* 0x7e07e07f00027827 */ /* 0x000fe200078e02ff */
[----:B------:R-:W-:-:S04]  /*00a0*/  LEA.HI R4, R3, R0, RZ, 0x5 ;  /* 0x0000000003047211 */ /* 0x000fc800078f28ff */
[----:B------:R-:W-:Y:S02]  /*00b0*/  SHF.R.U32.HI R3, RZ, 0x1f, R2 ;  /* 0x0000001fff037819 */ /* 0x000fe40000011602 */
[----:B------:R-:W-:Y:S02]  /*00c0*/  SHF.R.S32.HI R5, RZ, 0x5, R4 ;  /* 0x00000005ff057819 */ /* 0x000fe40000011404 */
[----:B------:R-:W-:-:S03]  /*00d0*/  LEA.HI.SX32 R7, R2, R3, 0x16 ;  /* 0x0000000302077211 */ /* 0x000fc600078fb2ff */
[----:B------:R-:W-:-:S04]  /*00e0*/  IMAD.HI R4, R5, 0x7e07e07f, RZ ;  /* 0x7e07e07f05047827 */ /* 0x000fc800078e02ff */
[----:B------:R-:W-:Y:S01]  /*00f0*/  IMAD.HI R2, R7, 0x7e07e07f, RZ ;  /* 0x7e07e07f07027827 */ /* 0x000fe200078e02ff */
[----:B------:R-:W-:-:S04]  /*0100*/  SHF.R.U32.HI R9, RZ, 0x1f, R4 ;  /* 0x0000001fff097819 */ /* 0x000fc80000011604 */
[----:B------:R-:W-:Y:S02]  /*0110*/  SHF.R.U32.HI R3, RZ, 0x1f, R2 ;  /* 0x0000001fff037819 */ /* 0x000fe40000011602 */
[----:B------:R-:W-:Y:S01]  /*0120*/  LEA.HI.SX32 R8, R4, R9, 0x1b ;  /* 0x0000000904087211 */ /* 0x000fe200078fdaff */
[----:B------:R-:W-:Y:S01]  /*0130*/  IMAD.HI R4, R0, 0x7c178275, RZ ;  /* 0x7c17827500047827 */ /* 0x000fe200078e02ff */
[----:B------:R-:W-:Y:S02]  /*0140*/  LEA.HI.SX32 R6, R2, R3, 0x1b ;  /* 0x0000000302067211 */ /* 0x000fe400078fdaff */
[----:B------:R-:W1:Y:S01]  /*0150*/  LDC.64 R2, c[0x0][0x210] ;  /* 0x00008400ff027b82 */ /* 0x000e620000000a00 */
[----:B------:R-:W-:Y:S01]  /*0160*/  IMAD R9, R8, -0x41, R5 ;  /* 0xffffffbf08097824 */ /* 0x000fe200078e0205 */
[----:B------:R-:W-:Y:S01]  /*0170*/  SHF.R.U32.HI R5, RZ, 0x1f, R4 ;  /* 0x0000001fff057819 */ /* 0x000fe20000011604 */
[----:B------:R-:W-:Y:S02]  /*0180*/  IMAD R8, R6, -0x41, R7 ;  /* 0xffffffbf06087824 */ /* 0x000fe400078e0207 */
[----:B------:R-:W-:Y:S01]  /*0190*/  IMAD R6, R7, -0x820, R0 ;  /* 0xfffff7e007067824 */ /* 0x000fe200078e0200 */
[----:B------:R-:W-:-:S02]  /*01a0*/  LEA.HI R5, R4, R5, RZ, 0x10 ;  /* 0x0000000504057211 */ /* 0x000fc400078f80ff */
[----:B------:R-:W-:Y:S02]  /*01b0*/  VIMNMX R9, R8, R9, !PT ;  /* 0x0000000908097248 */ /* 0x000fe40007fe0100 */
[----:B------:R-:W-:Y:S02]  /*01c0*/  LEA R5, R5, R6, 0x11 ;  /* 0x0000000605057211 */ /* 0x000fe400078e88ff */
[----:B------:R-:W-:-:S03]  /*01d0*/  ISETP.GE.AND P0, PT, R9, 0x40, PT ;  /* 0x000000400900780c */ /* 0x000fc60003f06270 */
[----:B------:R-:W-:Y:S01]  /*01e0*/  IMAD R5, R8, 0x800, R5 ;  /* 0x0000080008057824 */ /* 0x000fe200078e0205 */
[----:B------:R-:W-:-:S03]  /*01f0*/  ISETP.LT.AND P1, PT, R0, 0x84080, !P0 ;  /* 0x000840800000780c */ /* 0x000fc60004721270 */
[----:B-1----:R-:W-:Y:S01]  /*0200*/  IMAD.WIDE R2, R5, 0x4, R2 ;  /* 0x0000000405027825 */ /* 0x002fe200078e0202 */
[----:B------:R-:W-:-:S09]  /*0210*/  CS2R R4, SRZ ;  /* 0x0000000000047805 */ /* 0x000fd2000001ff00 */
[----:B------:R-:W2:Y:S02]  /*0220*/  @P1 LDG.E.64 R4, desc[UR4][R2.64] ;  /* 0x0000000402041981 */ /* 0x000ea4000c1e1b00 */
[----:B--2---:R-:W-:Y:S02]  /*0230*/  SEL R4, R4, RZ, P1 ;  /* 0x000000ff04047207 */ /* 0x004fe40000800000 */
[----:B------:R-:W-:-:S03]  /*0240*/  SEL R5, R5, RZ, P1 ;  /* 0x000000ff05057207 */ /* 0x000fc60000800000 */
[----:B------:R-:W-:Y:S02]  /*0250*/  FADD R6, RZ, -R4 ;  /* 0x80000004ff067221 */ /* 0x000fe40000000000 */
[----:B------:R-:W-:Y:S02]  /*0260*/  FADD R7, RZ, -R5 ;  /* 0x80000005ff077221 */ /* 0x000fe40000000000 */
[----:B------:R-:W-:Y:S02]  /*0270*/  FMUL R6, R6, 1.4426950216293334961 ;  /* 0x3fb8aa3b06067820 */ /* 0x000fe40000400000 */
[----:B------:R-:W-:-:S03]  /*0280*/  FMUL R8, R7, 1.4426950216293334961 ;  /* 0x3fb8aa3b07087820 */ /* 0x000fc60000400000 */
[----:B------:R-:W-:Y:S02]  /*0290*/  FSETP.GEU.AND P1, PT, R6, -126, PT ;  /* 0xc2fc00000600780b */ /* 0x000fe40003f2e000 */
[----:B------:R-:W-:-:S11]  /*02a0*/  FSETP.GEU.AND P2, PT, R8, -126, PT ;  /* 0xc2fc00000800780b */ /* 0x000fd60003f4e000 */
[----:B------:R-:W-:Y:S02]  /*02b0*/  @!P1 FMUL R6, R6, 0.5 ;  /* 0x3f00000006069820 */ /* 0x000fe40000400000 */
[----:B------:R-:W-:Y:S02]  /*02c0*/  @!P2 FMUL R8, R8, 0.5 ;  /* 0x3f0000000808a820 */ /* 0x000fe40000400000 */
[----:B------:R-:W1:Y:S08]  /*02d0*/  MUFU.EX2 R7, R6 ;  /* 0x0000000600077308 */ /* 0x000e700000000800 */
[----:B------:R2:W3:Y:S01]  /*02e0*/  MUFU.EX2 R2, R8 ;  /* 0x0000000800027308 */ /* 0x0004e20000000800 */
[----:B-1----:R-:W-:Y:S01]  /*02f0*/  @!P1 FMUL R7, R7, R7 ;  /* 0x0000000707079220 */ /* 0x002fe20000400000 */
[----:B--2---:R-:W-:-:S03]  /*0300*/  HFMA2.MMA R8, -RZ, RZ, 1.625, 0 ;  /* 0x3e800000ff087435 */ /* 0x004fc600000001ff */
[----:B------:R-:W-:Y:S01]  /*0310*/  FADD R7, R7, 1 ;  /* 0x3f80000007077421 */ /* 0x000fe20000000000 */
[----:B---3--:R-:W-:-:S04]  /*0320*/  @!P2 FMUL R2, R2, R2 ;  /* 0x000000020202a220 */ /* 0x008fc80000400000 */
[----:B------:R-:W-:Y:S01]  /*0330*/  FSETP.GT.AND P1, PT, R7, 8.50705917302346158658e+37, PT ;  /* 0x7e8000000700780b */ /* 0x000fe20003f24000 */
[----:B------:R-:W-:-:S03]  /*0340*/  FADD R9, R2, 1 ;  /* 0x3f80000002097421 */ /* 0x000fc60000000000 */
[----:B------:R-:W-:Y:S01]  /*0350*/  FSEL R6, R8, 1, P1 ;  /* 0x3f80000008067808 */ /* 0x000fe20000800000 */
[----:B------:R-:W1:Y:S01]  /*0360*/  LDC.64 R2, c[0x0][0x218] ;  /* 0x00008600ff027b82 */ /* 0x000e620000000a00 */
[----:B------:R-:W-:-:S04]  /*0370*/  FSETP.GT.AND P2, PT, R9, 8.50705917302346158658e+37, PT ;  /* 0x7e8000000900780b */ /* 0x000fc80003f44000 */
[----:B------:R-:W-:-:S03]  /*0380*/  FSEL R8, R8, 1, P2 ;  /* 0x3f80000008087808 */ /* 0x000fc60001000000 */
[----:B------:R-:W-:Y:S01]  /*0390*/  @P1 FMUL R7, R7, 0.25 ;  /* 0x3e80000007071820 */ /* 0x000fe20000400000 */
[----:B------:R-:W-:-:S05]  /*03a0*/  ISETP.GE.AND P1, PT, R0, 0x84080, PT ;  /* 0x000840800000780c */ /* 0x000fca0003f26270 */
[----:B------:R-:W2:Y:S01]  /*03b0*/  MUFU.RCP R7, R7 ;  /* 0x0000000700077308 */ /* 0x000ea20000001000 */
[----:B------:R-:W-:-:S07]  /*03c0*/  @P2 FMUL R9, R9, 0.25 ;  /* 0x3e80000009092820 */ /* 0x000fce0000400000 */
[----:B------:R-:W3:Y:S01]  /*03d0*/  MUFU.RCP R9, R9 ;  /* 0x0000000900097308 */ /* 0x000ee20000001000 */
[----:B-1----:R-:W-:-:S04]  /*03e0*/  IMAD.WIDE R2, R0, 0x4, R2 ;  /* 0x0000000400027825 */ /* 0x002fc800078e0202 */
[----:B--2---:R-:W-:-:S04]  /*03f0*/  FMUL R11, R7, R6 ;  /* 0x00000006070b7220 */ /* 0x004fc80000400000 */
[----:B------:R-:W-:Y:S01]  /*0400*/  FMUL R11, R4, R11 ;  /* 0x0000000b040b7220 */ /* 0x000fe20000400000 */
[----:B---3--:R-:W-:-:S04]  /*0410*/  FMUL R8, R9, R8 ;  /* 0x0000000809087220 */ /* 0x008fc80000400000 */
[----:B------:R-:W-:Y:S01]  /*0420*/  SEL R4, R11, RZ, !P0 ;  /* 0x000000ff0b047207 */ /* 0x000fe20004000000 */
[----:B------:R-:W-:-:S05]  /*0430*/  FMUL R8, R5, R8 ;  /* 0x0000000805087220 */ /* 0x000fca0000400000 */
[----:B------:R-:W-:Y:S01]  /*0440*/  SEL R5, R8, RZ, !P0 ;  /* 0x000000ff08057207 */ /* 0x000fe20004000000 */
[----:B------:R-:W-:Y:S06]  /*0450*/  @P1 EXIT ;  /* 0x000000000000194d */ /* 0x000fec0003800000 */
[----:B------:R-:W-:Y:S01]  /*0460*/  STG.E.64 desc[UR4][R2.64], R4 ;  /* 0x0000000402007986 */ /* 0x000fe2000c101b04 */
[----:B------:R-:W-:Y:S05]  /*0470*/  EXIT ;  /* 0x000000000000794d */ /* 0x000fea0003800000 */
.L_x_0:
[----:B------:R-:W-:-:S00]  /*0480*/  BRA `(.L_x_0) ;  /* 0xfffffffc00fc7947 */ /* 0x000fc0000383ffff */
[----:B------:R-:W-:-:S00]  /*0490*/  NOP ;  /* 0x0000000000007918 */ /* 0x000fc00000000000 */
        /* <DEDUP_REMOVED lines=14> */
.L_x_1:


//--------------------- .nv.constant0.triton_poi_fused_constant_pad_nd_silu_13 --------------------------
	.section	.nv.constant0.triton_poi_fused_constant_pad_nd_silu_13,"a",@progbits
	.sectionflags	@""
	.align	4
.nv.constant0.triton_poi_fused_constant_pad_nd_silu_13:
	.zero		548
